//
// Generated by NVIDIA NVVM Compiler
//
// Compiler Build ID: CL-36424714
// Cuda compilation tools, release 13.0, V13.0.88
// Based on NVVM 20.0.0
//

.version 9.0
.target sm_100
.address_size 64

	// .globl	kernel0
// _ZZ7kernel0E5s_phi has been demoted
// _ZZ7kernel0E4s_Re has been demoted
// _ZZ7kernel1E5s_phi has been demoted
// _ZZ7kernel1E5s_aux has been demoted
// _ZZ7kernel1E4s_Re has been demoted

.visible .entry kernel0(
	.param .u64 .ptr .align 1 kernel0_param_0,
	.param .u64 .ptr .align 1 kernel0_param_1,
	.param .u64 .ptr .align 1 kernel0_param_2,
	.param .u64 .ptr .align 1 kernel0_param_3
)
{
	.reg .pred 	%p<3>;
	.reg .b32 	%r<25>;
	.reg .b32 	%f<60>;
	.reg .b64 	%rd<25>;
	// demoted variable
	.shared .align 4 .b8 _ZZ7kernel0E5s_phi[256];
	// demoted variable
	.shared .align 4 .b8 _ZZ7kernel0E4s_Re[256];
	ld.param.u64 	%rd8, [kernel0_param_0];
	ld.param.u64 	%rd9, [kernel0_param_1];
	ld.param.u64 	%rd10, [kernel0_param_2];
	ld.param.u64 	%rd11, [kernel0_param_3];
	cvta.to.global.u64 	%rd1, %rd9;
	cvta.to.global.u64 	%rd12, %rd10;
	cvta.to.global.u64 	%rd2, %rd11;
	cvta.to.global.u64 	%rd13, %rd8;
	mov.u32 	%r8, %ctaid.x;
	mov.u32 	%r1, %tid.x;
	shl.b32 	%r9, %r8, 6;
	add.s32 	%r10, %r9, %r1;
	mul.wide.u32 	%rd14, %r10, 4;
	add.s64 	%rd3, %rd13, %rd14;
	ld.global.u32 	%r11, [%rd3];
	mul.wide.s32 	%rd15, %r11, 4;
	add.s64 	%rd16, %rd2, %rd15;
	mov.b32 	%r23, 0;
	st.global.u32 	[%rd16], %r23;
	ld.global.u32 	%r12, [%rd3];
	mul.wide.s32 	%rd17, %r12, 4;
	add.s64 	%rd18, %rd12, %rd17;
	ld.global.f32 	%f6, [%rd18];
	shl.b32 	%r13, %r1, 2;
	mov.u32 	%r14, _ZZ7kernel0E5s_phi;
	add.s32 	%r15, %r14, %r13;
	st.shared.f32 	[%r15], %f6;
	mov.u32 	%r16, _ZZ7kernel0E4s_Re;
	add.s32 	%r2, %r16, %r13;
	st.shared.u32 	[%r2], %r23;
	bar.sync 	0;
	ld.shared.f32 	%f58, [%r2];
	add.s64 	%rd4, %rd1, 32;
$L__BB0_1:
	mul.wide.u32 	%rd19, %r23, 256;
	add.s64 	%rd24, %rd4, %rd19;
	mov.f32 	%f59, 0f00000000;
	mov.b32 	%r24, 32;
$L__BB0_2:
	ld.global.f32 	%f8, [%rd24+-32];
	add.s32 	%r19, %r14, %r24;
	ld.shared.f32 	%f9, [%r19+-32];
	fma.rn.f32 	%f10, %f8, %f9, %f59;
	ld.global.f32 	%f11, [%rd24+-28];
	ld.shared.f32 	%f12, [%r19+-28];
	fma.rn.f32 	%f13, %f11, %f12, %f10;
	ld.global.f32 	%f14, [%rd24+-24];
	ld.shared.f32 	%f15, [%r19+-24];
	fma.rn.f32 	%f16, %f14, %f15, %f13;
	ld.global.f32 	%f17, [%rd24+-20];
	ld.shared.f32 	%f18, [%r19+-20];
	fma.rn.f32 	%f19, %f17, %f18, %f16;
	ld.global.f32 	%f20, [%rd24+-16];
	ld.shared.f32 	%f21, [%r19+-16];
	fma.rn.f32 	%f22, %f20, %f21, %f19;
	ld.global.f32 	%f23, [%rd24+-12];
	ld.shared.f32 	%f24, [%r19+-12];
	fma.rn.f32 	%f25, %f23, %f24, %f22;
	ld.global.f32 	%f26, [%rd24+-8];
	ld.shared.f32 	%f27, [%r19+-8];
	fma.rn.f32 	%f28, %f26, %f27, %f25;
	ld.global.f32 	%f29, [%rd24+-4];
	ld.shared.f32 	%f30, [%r19+-4];
	fma.rn.f32 	%f31, %f29, %f30, %f28;
	ld.global.f32 	%f32, [%rd24];
	ld.shared.f32 	%f33, [%r19];
	fma.rn.f32 	%f34, %f32, %f33, %f31;
	ld.global.f32 	%f35, [%rd24+4];
	ld.shared.f32 	%f36, [%r19+4];
	fma.rn.f32 	%f37, %f35, %f36, %f34;
	ld.global.f32 	%f38, [%rd24+8];
	ld.shared.f32 	%f39, [%r19+8];
	fma.rn.f32 	%f40, %f38, %f39, %f37;
	ld.global.f32 	%f41, [%rd24+12];
	ld.shared.f32 	%f42, [%r19+12];
	fma.rn.f32 	%f43, %f41, %f42, %f40;
	ld.global.f32 	%f44, [%rd24+16];
	ld.shared.f32 	%f45, [%r19+16];
	fma.rn.f32 	%f46, %f44, %f45, %f43;
	ld.global.f32 	%f47, [%rd24+20];
	ld.shared.f32 	%f48, [%r19+20];
	fma.rn.f32 	%f49, %f47, %f48, %f46;
	ld.global.f32 	%f50, [%rd24+24];
	ld.shared.f32 	%f51, [%r19+24];
	fma.rn.f32 	%f52, %f50, %f51, %f49;
	ld.global.f32 	%f53, [%rd24+28];
	ld.shared.f32 	%f54, [%r19+28];
	fma.rn.f32 	%f59, %f53, %f54, %f52;
	add.s32 	%r24, %r24, 64;
	add.s64 	%rd24, %rd24, 64;
	setp.ne.s32 	%p1, %r24, 288;
	@%p1 bra 	$L__BB0_2;
	shl.b32 	%r20, %r23, 6;
	add.s32 	%r21, %r20, %r1;
	mul.wide.u32 	%rd20, %r21, 4;
	add.s64 	%rd21, %rd1, %rd20;
	ld.global.f32 	%f55, [%rd21];
	fma.rn.f32 	%f58, %f59, %f55, %f58;
	add.s32 	%r23, %r23, 1;
	setp.ne.s32 	%p2, %r23, 64;
	@%p2 bra 	$L__BB0_1;
	st.shared.f32 	[%r2], %f58;
	bar.sync 	0;
	ld.global.u32 	%r22, [%rd3];
	mul.wide.s32 	%rd22, %r22, 4;
	add.s64 	%rd23, %rd2, %rd22;
	ld.shared.f32 	%f56, [%r2];
	atom.global.add.f32 	%f57, [%rd23], %f56;
	ret;

}
	// .globl	kernel1
.visible .entry kernel1(
	.param .u64 .ptr .align 1 kernel1_param_0,
	.param .u64 .ptr .align 1 kernel1_param_1,
	.param .u64 .ptr .align 1 kernel1_param_2,
	.param .u64 .ptr .align 1 kernel1_param_3
)
{
	.reg .b32 	%r<23>;
	.reg .b32 	%f<12>;
	.reg .b64 	%rd<19>;
	// demoted variable
	.shared .align 4 .b8 _ZZ7kernel1E5s_phi[256];
	// demoted variable
	.shared .align 4 .b8 _ZZ7kernel1E5s_aux[256];
	// demoted variable
	.shared .align 4 .b8 _ZZ7kernel1E4s_Re[256];
	ld.param.u64 	%rd1, [kernel1_param_0];
	ld.param.u64 	%rd2, [kernel1_param_1];
	ld.param.u64 	%rd3, [kernel1_param_2];
	ld.param.u64 	%rd4, [kernel1_param_3];
	cvta.to.global.u64 	%rd5, %rd2;
	cvta.to.global.u64 	%rd6, %rd3;
	cvta.to.global.u64 	%rd7, %rd4;
	cvta.to.global.u64 	%rd8, %rd1;
	mov.u32 	%r1, %ctaid.x;
	mov.u32 	%r2, %tid.x;
	mov.u32 	%r3, %ctaid.y;
	mov.u32 	%r4, %ntid.y;
	mov.u32 	%r5, %tid.y;
	mad.lo.s32 	%r6, %r3, %r4, %r5;
	shl.b32 	%r7, %r1, 6;
	add.s32 	%r8, %r7, %r2;
	mul.wide.u32 	%rd9, %r8, 4;
	add.s64 	%rd10, %rd8, %rd9;
	ld.global.u32 	%r9, [%rd10];
	mul.wide.s32 	%rd11, %r9, 4;
	add.s64 	%rd12, %rd7, %rd11;
	mov.b32 	%r10, 0;
	st.global.u32 	[%rd12], %r10;
	ld.global.u32 	%r11, [%rd10];
	mul.wide.s32 	%rd13, %r11, 4;
	add.s64 	%rd14, %rd6, %rd13;
	ld.global.f32 	%f1, [%rd14];
	shl.b32 	%r12, %r2, 2;
	mov.u32 	%r13, _ZZ7kernel1E5s_phi;
	add.s32 	%r14, %r13, %r12;
	st.shared.f32 	[%r14], %f1;
	shl.b32 	%r15, %r6, 2;
	mov.u32 	%r16, _ZZ7kernel1E5s_aux;
	add.s32 	%r17, %r16, %r15;
	st.shared.u32 	[%r17], %r10;
	mov.u32 	%r18, _ZZ7kernel1E4s_Re;
	add.s32 	%r19, %r18, %r12;
	st.shared.u32 	[%r19], %r10;
	bar.sync 	0;
	shl.b32 	%r20, %r6, 6;
	add.s32 	%r21, %r20, %r2;
	mul.wide.u32 	%rd15, %r21, 4;
	add.s64 	%rd16, %rd5, %rd15;
	ld.global.f32 	%f2, [%rd16];
	ld.shared.f32 	%f3, [%r14];
	ld.shared.f32 	%f4, [%r17];
	fma.rn.f32 	%f5, %f2, %f3, %f4;
	st.shared.f32 	[%r17], %f5;
	bar.sync 	0;
	ld.shared.f32 	%f6, [%r17];
	ld.global.f32 	%f7, [%rd16];
	ld.shared.f32 	%f8, [%r19];
	fma.rn.f32 	%f9, %f6, %f7, %f8;
	st.shared.f32 	[%r19], %f9;
	bar.sync 	0;
	ld.global.u32 	%r22, [%rd10];
	mul.wide.s32 	%rd17, %r22, 4;
	add.s64 	%rd18, %rd7, %rd17;
	ld.shared.f32 	%f10, [%r19];
	atom.global.add.f32 	%f11, [%rd18], %f10;
	ret;

}


// ===== COMPILED SASS (sm_100) =====

	.target	sm_100

	.elftype	@"ET_EXEC"


//--------------------- .note.nv.tkinfo           --------------------------
	.section	.note.nv.tkinfo,"",@"SHT_NOTE"
	.sectionflags	@"SHF_NOTE_NV_TKINFO"
	.tkinfo
        /*0018*/ 	.word	0x00000002
        /*0030*/ 	.string	""
        /*0030*/ 	.string	"ptxas"
        /*0030*/ 	.string	"Cuda compilation tools, release 13.0, V13.0.88"
        /*0030*/ 	.string	"Build cuda_13.0.r13.0/compiler.36424714_0"
        /*0030*/ 	.string	"-arch sm_100 -m 64 "



//--------------------- .note.nv.cuinfo           --------------------------
	.section	.note.nv.cuinfo,"",@"SHT_NOTE"
	.sectionflags	@"SHF_NOTE_NV_CUINFO"
        /*0018*/ 	.short	0x0002
        /*001a*/ 	.short	0x0064
        /*001c*/ 	.short	0x0082
	.zero		2


//--------------------- .nv.info                  --------------------------
	.section	.nv.info,"",@"SHT_CUDA_INFO"
	.align	4


	//----- nvinfo : EIATTR_REGCOUNT
	.align		4
        /*0000*/ 	.byte	0x04, 0x2f
        /*0002*/ 	.short	(.L_1 - .L_0)
	.align		4
.L_0:
        /*0004*/ 	.word	index@(kernel0)
        /*0008*/ 	.word	0x00000020


	//----- nvinfo : EIATTR_FRAME_SIZE
	.align		4
.L_1:
        /*000c*/ 	.byte	0x04, 0x11
        /*000e*/ 	.short	(.L_3 - .L_2)
	.align		4
.L_2:
        /*0010*/ 	.word	index@(kernel0)
        /*0014*/ 	.word	0x00000000


	//----- nvinfo : EIATTR_REGCOUNT
	.align		4
.L_3:
        /*0018*/ 	.byte	0x04, 0x2f
        /*001a*/ 	.short	(.L_5 - .L_4)
	.align		4
.L_4:
        /*001c*/ 	.word	index@(kernel1)
        /*0020*/ 	.word	0x00000012


	//----- nvinfo : EIATTR_FRAME_SIZE
	.align		4
.L_5:
        /*0024*/ 	.byte	0x04, 0x11
        /*0026*/ 	.short	(.L_7 - .L_6)
	.align		4
.L_6:
        /*0028*/ 	.word	index@(kernel1)
        /*002c*/ 	.word	0x00000000


	//----- nvinfo : EIATTR_MIN_STACK_SIZE
	.align		4
.L_7:
        /*0030*/ 	.byte	0x04, 0x12
        /*0032*/ 	.short	(.L_9 - .L_8)
	.align		4
.L_8:
        /*0034*/ 	.word	index@(kernel1)
        /*0038*/ 	.word	0x00000000


	//----- nvinfo : EIATTR_MIN_STACK_SIZE
	.align		4
.L_9:
        /*003c*/ 	.byte	0x04, 0x12
        /*003e*/ 	.short	(.L_11 - .L_10)
	.align		4
.L_10:
        /*0040*/ 	.word	index@(kernel0)
        /*0044*/ 	.word	0x00000000
.L_11:


//--------------------- .nv.compat                --------------------------
	.section	.nv.compat,"",@"SHT_CUDA_COMPAT_INFO"
	.align	4
        /*0000*/ 	.byte	0x02, 0x09, 0x00, 0x00, 0x02, 0x02, 0x01, 0x00, 0x02, 0x05, 0x05, 0x00, 0x03, 0x07, 0x01, 0x01
        /*0010*/ 	.byte	0x02, 0x03, 0x00, 0x00, 0x02, 0x06, 0x01, 0x00, 0x04, 0x0b, 0x08, 0x00, 0x09, 0x00, 0x00, 0x00
        /*0020*/ 	.byte	0x00, 0x00, 0x00, 0x00


//--------------------- .nv.info.kernel1          --------------------------
	.section	.nv.info.kernel1,"",@"SHT_CUDA_INFO"
	.sectionflags	@""
	.align	4


	//----- nvinfo : EIATTR_CUDA_API_VERSION
	.align		4
        /*0000*/ 	.byte	0x04, 0x37
        /*0002*/ 	.short	(.L_13 - .L_12)
.L_12:
        /*0004*/ 	.word	0x00000082


	//----- nvinfo : EIATTR_KPARAM_INFO
	.align		4
.L_13:
        /*0008*/ 	.byte	0x04, 0x17
        /*000a*/ 	.short	(.L_15 - .L_14)
.L_14:
        /*000c*/ 	.word	0x00000000
        /*0010*/ 	.short	0x0003
        /*0012*/ 	.short	0x0018
        /*0014*/ 	.byte	0x00, 0xf5, 0x21, 0x00


	//----- nvinfo : EIATTR_KPARAM_INFO
	.align		4
.L_15:
        /*0018*/ 	.byte	0x04, 0x17
        /*001a*/ 	.short	(.L_17 - .L_16)
.L_16:
        /*001c*/ 	.word	0x00000000
        /*0020*/ 	.short	0x0002
        /*0022*/ 	.short	0x0010
        /*0024*/ 	.byte	0x00, 0xf5, 0x21, 0x00


	//----- nvinfo : EIATTR_KPARAM_INFO
	.align		4
.L_17:
        /*0028*/ 	.byte	0x04, 0x17
        /*002a*/ 	.short	(.L_19 - .L_18)
.L_18:
        /*002c*/ 	.word	0x00000000
        /*0030*/ 	.short	0x0001
        /*0032*/ 	.short	0x0008
        /*0034*/ 	.byte	0x00, 0xf5, 0x21, 0x00


	//----- nvinfo : EIATTR_KPARAM_INFO
	.align		4
.L_19:
        /*0038*/ 	.byte	0x04, 0x17
        /*003a*/ 	.short	(.L_21 - .L_20)
.L_20:
        /*003c*/ 	.word	0x00000000
        /*0040*/ 	.short	0x0000
        /*0042*/ 	.short	0x0000
        /*0044*/ 	.byte	0x00, 0xf5, 0x21, 0x00


	//----- nvinfo : EIATTR_SPARSE_MMA_MASK
	.align		4
.L_21:
        /*0048*/ 	.byte	0x03, 0x50
        /*004a*/ 	.short	0x0000


	//----- nvinfo : EIATTR_MAXREG_COUNT
	.align		4
        /*004c*/ 	.byte	0x03, 0x1b
        /*004e*/ 	.short	0x00ff


	//----- nvinfo : EIATTR_NUM_BARRIERS
	.align		4
        /*0050*/ 	.byte	0x02, 0x4c
        /*0052*/ 	.byte	0x01
	.zero		1


	//----- nvinfo : EIATTR_MERCURY_ISA_VERSION
	.align		4
        /*0054*/ 	.byte	0x03, 0x5f
        /*0056*/ 	.short	0x0101


	//----- nvinfo : EIATTR_VRC_CTA_INIT_COUNT
	.align		4
        /*0058*/ 	.byte	0x02, 0x4a
	.zero		1
	.zero		1


	//----- nvinfo : EIATTR_EXIT_INSTR_OFFSETS
	.align		4
        /*005c*/ 	.byte	0x04, 0x1c
        /*005e*/ 	.short	(.L_23 - .L_22)


	//   ....[0]....
.L_22:
        /*0060*/ 	.word	0x00000340


	//----- nvinfo : EIATTR_CBANK_PARAM_SIZE
	.align		4
.L_23:
        /*0064*/ 	.byte	0x03, 0x19
        /*0066*/ 	.short	0x0020


	//----- nvinfo : EIATTR_PARAM_CBANK
	.align		4
        /*0068*/ 	.byte	0x04, 0x0a
        /*006a*/ 	.short	(.L_25 - .L_24)
	.align		4
.L_24:
        /*006c*/ 	.word	index@(.nv.constant0.kernel1)
        /*0070*/ 	.short	0x0380
        /*0072*/ 	.short	0x0020


	//----- nvinfo : EIATTR_SW_WAR
	.align		4
.L_25:
        /*0074*/ 	.byte	0x04, 0x36
        /*0076*/ 	.short	(.L_27 - .L_26)
.L_26:
        /*0078*/ 	.word	0x00000008
.L_27:


//--------------------- .nv.info.kernel0          --------------------------
	.section	.nv.info.kernel0,"",@"SHT_CUDA_INFO"
	.sectionflags	@""
	.align	4


	//----- nvinfo : EIATTR_CUDA_API_VERSION
	.align		4
        /*0000*/ 	.byte	0x04, 0x37
        /*0002*/ 	.short	(.L_29 - .L_28)
.L_28:
        /*0004*/ 	.word	0x00000082


	//----- nvinfo : EIATTR_KPARAM_INFO
	.align		4
.L_29:
        /*0008*/ 	.byte	0x04, 0x17
        /*000a*/ 	.short	(.L_31 - .L_30)
.L_30:
        /*000c*/ 	.word	0x00000000
        /*0010*/ 	.short	0x0003
        /*0012*/ 	.short	0x0018
        /*0014*/ 	.byte	0x00, 0xf5, 0x21, 0x00


	//----- nvinfo : EIATTR_KPARAM_INFO
	.align		4
.L_31:
        /*0018*/ 	.byte	0x04, 0x17
        /*001a*/ 	.short	(.L_33 - .L_32)
.L_32:
        /*001c*/ 	.word	0x00000000
        /*0020*/ 	.short	0x0002
        /*0022*/ 	.short	0x0010
        /*0024*/ 	.byte	0x00, 0xf5, 0x21, 0x00


	//----- nvinfo : EIATTR_KPARAM_INFO
	.align		4
.L_33:
        /*0028*/ 	.byte	0x04, 0x17
        /*002a*/ 	.short	(.L_35 - .L_34)
.L_34:
        /*002c*/ 	.word	0x00000000
        /*0030*/ 	.short	0x0001
        /*0032*/ 	.short	0x0008
        /*0034*/ 	.byte	0x00, 0xf5, 0x21, 0x00


	//----- nvinfo : EIATTR_KPARAM_INFO
	.align		4
.L_35:
        /*0038*/ 	.byte	0x04, 0x17
        /*003a*/ 	.short	(.L_37 - .L_36)
.L_36:
        /*003c*/ 	.word	0x00000000
        /*0040*/ 	.short	0x0000
        /*0042*/ 	.short	0x0000
        /*0044*/ 	.byte	0x00, 0xf5, 0x21, 0x00


	//----- nvinfo : EIATTR_SPARSE_MMA_MASK
	.align		4
.L_37:
        /*0048*/ 	.byte	0x03, 0x50
        /*004a*/ 	.short	0x0000


	//----- nvinfo : EIATTR_MAXREG_COUNT
	.align		4
        /*004c*/ 	.byte	0x03, 0x1b
        /*004e*/ 	.short	0x00ff


	//----- nvinfo : EIATTR_NUM_BARRIERS
	.align		4
        /*0050*/ 	.byte	0x02, 0x4c
        /*0052*/ 	.byte	0x01
	.zero		1


	//----- nvinfo : EIATTR_MERCURY_ISA_VERSION
	.align		4
        /*0054*/ 	.byte	0x03, 0x5f
        /*0056*/ 	.short	0x0101


	//----- nvinfo : EIATTR_VRC_CTA_INIT_COUNT
	.align		4
        /*0058*/ 	.byte	0x02, 0x4a
	.zero		1
	.zero		1


	//----- nvinfo : EIATTR_EXIT_INSTR_OFFSETS
	.align		4
        /*005c*/ 	.byte	0x04, 0x1c
        /*005e*/ 	.short	(.L_39 - .L_38)


	//   ....[0]....
.L_38:
        /*0060*/ 	.word	0x00000bd0


	//----- nvinfo : EIATTR_CBANK_PARAM_SIZE
	.align		4
.L_39:
        /*0064*/ 	.byte	0x03, 0x19
        /*0066*/ 	.short	0x0020


	//----- nvinfo : EIATTR_PARAM_CBANK
	.align		4
        /*0068*/ 	.byte	0x04, 0x0a
        /*006a*/ 	.short	(.L_41 - .L_40)
	.align		4
.L_40:
        /*006c*/ 	.word	index@(.nv.constant0.kernel0)
        /*0070*/ 	.short	0x0380
        /*0072*/ 	.short	0x0020


	//----- nvinfo : EIATTR_SW_WAR
	.align		4
.L_41:
        /*0074*/ 	.byte	0x04, 0x36
        /*0076*/ 	.short	(.L_43 - .L_42)
.L_42:
        /*0078*/ 	.word	0x00000008
.L_43:


//--------------------- .nv.callgraph             --------------------------
	.section	.nv.callgraph,"",@"SHT_CUDA_CALLGRAPH"
	.align	4
	.sectionentsize	8
	.align		4
        /*0000*/ 	.word	0x00000000
	.align		4
        /*0004*/ 	.word	0xffffffff
	.align		4
        /*0008*/ 	.word	0x00000000
	.align		4
        /*000c*/ 	.word	0xfffffffe
	.align		4
        /*0010*/ 	.word	0x00000000
	.align		4
        /*0014*/ 	.word	0xfffffffd
	.align		4
        /*0018*/ 	.word	0x00000000
	.align		4
        /*001c*/ 	.word	0xfffffffc


//--------------------- .text.kernel1             --------------------------
	.section	.text.kernel1,"ax",@progbits
	.align	128
        .global         kernel1
        .type           kernel1,@function
        .size           kernel1,(.L_x_3 - kernel1)
        .other          kernel1,@"STO_CUDA_ENTRY STV_DEFAULT"
kernel1:
.text.kernel1:
[----:B------:R-:W-:Y:S01]  /*0000*/  LDC R1, c[0x0][0x37c] ;  /* 0x0000df00ff017b82 */ /* 0x000fe20000000800 */
[----:B------:R-:W0:Y:S07]  /*0010*/  S2R R3, SR_CTAID.X ;  /* 0x0000000000037919 */ /* 0x000e2e0000002500 */
[----:B------:R-:W1:Y:S01]  /*0020*/  LDC.64 R4, c[0x0][0x380] ;  /* 0x0000e000ff047b82 */ /* 0x000e620000000a00 */
[----:B------:R-:W2:Y:S01]  /*0030*/  LDCU.64 UR8, c[0x0][0x358] ;  /* 0x00006b00ff0877ac */ /* 0x000ea20008000a00 */
[----:B------:R-:W0:Y:S06]  /*0040*/  S2R R12, SR_TID.X ;  /* 0x00000000000c7919 */ /* 0x000e2c0000002100 */
[----:B------:R-:W3:Y:S01]  /*0050*/  LDC.64 R8, c[0x0][0x390] ;  /* 0x0000e400ff087b82 */ /* 0x000ee20000000a00 */
[----:B0-----:R-:W-:-:S05]  /*0060*/  LEA R3, R3, R12, 0x6 ;  /* 0x0000000c03037211 */ /* 0x001fca00078e30ff */
[----:B-1----:R-:W-:Y:S02]  /*0070*/  IMAD.WIDE.U32 R4, R3, 0x4, R4 ;  /* 0x0000000403047825 */ /* 0x002fe400078e0004 */
[----:B------:R-:W0:Y:S03]  /*0080*/  LDC.64 R2, c[0x0][0x398] ;  /* 0x0000e600ff027b82 */ /* 0x000e260000000a00 */
[----:B--2---:R-:W0:Y:S02]  /*0090*/  LDG.E R7, desc[UR8][R4.64] ;  /* 0x0000000804077981 */ /* 0x004e24000c1e1900 */
[----:B0-----:R-:W-:-:S05]  /*00a0*/  IMAD.WIDE R6, R7, 0x4, R2 ;  /* 0x0000000407067825 */ /* 0x001fca00078e0202 */
[----:B------:R0:W-:Y:S04]  /*00b0*/  STG.E desc[UR8][R6.64], RZ ;  /* 0x000000ff06007986 */ /* 0x0001e8000c101908 */
[----:B------:R-:W3:Y:S01]  /*00c0*/  LDG.E R11, desc[UR8][R4.64] ;  /* 0x00000008040b7981 */ /* 0x000ee2000c1e1900 */
[----:B------:R-:W1:Y:S01]  /*00d0*/  S2R R13, SR_TID.Y ;  /* 0x00000000000d7919 */ /* 0x000e620000002200 */
[----:B------:R-:W-:Y:S08]  /*00e0*/  S2UR UR7, SR_CgaCtaId ;  /* 0x00000000000779c3 */ /* 0x000ff00000008800 */
[----:B------:R-:W1:Y:S08]  /*00f0*/  S2UR UR10, SR_CTAID.Y ;  /* 0x00000000000a79c3 */ /* 0x000e700000002600 */
[----:B------:R-:W1:Y:S01]  /*0100*/  LDC R0, c[0x0][0x364] ;  /* 0x0000d900ff007b82 */ /* 0x000e620000000800 */
[----:B---3--:R-:W-:Y:S01]  /*0110*/  IMAD.WIDE R8, R11, 0x4, R8 ;  /* 0x000000040b087825 */ /* 0x008fe200078e0208 */
[----:B------:R-:W-:-:S06]  /*0120*/  UMOV UR4, 0x400 ;  /* 0x0000040000047882 */ /* 0x000fcc0000000000 */
[----:B------:R-:W2:Y:S01]  /*0130*/  LDC.64 R10, c[0x0][0x388] ;  /* 0x0000e200ff0a7b82 */ /* 0x000ea20000000a00 */
[----:B------:R3:W4:Y:S01]  /*0140*/  LDG.E R8, desc[UR8][R8.64] ;  /* 0x0000000808087981 */ /* 0x000722000c1e1900 */
[----:B------:R-:W-:Y:S01]  /*0150*/  UIADD3 UR5, UPT, UPT, UR4, 0x100, URZ ;  /* 0x0000010004057890 */ /* 0x000fe2000fffe0ff */
[----:B-1----:R-:W-:Y:S01]  /*0160*/  IMAD R0, R0, UR10, R13 ;  /* 0x0000000a00007c24 */ /* 0x002fe2000f8e020d */
[----:B------:R-:W-:Y:S02]  /*0170*/  UIADD3 UR6, UPT, UPT, UR4, 0x200, URZ ;  /* 0x0000020004067890 */ /* 0x000fe4000fffe0ff */
[----:B------:R-:W-:Y:S02]  /*0180*/  ULEA UR4, UR7, UR4, 0x18 ;  /* 0x0000000407047291 */ /* 0x000fe4000f8ec0ff */
[----:B------:R-:W-:Y:S01]  /*0190*/  ULEA UR5, UR7, UR5, 0x18 ;  /* 0x0000000507057291 */ /* 0x000fe2000f8ec0ff */
[----:B0-----:R-:W-:Y:S01]  /*01a0*/  LEA R7, R0, R12, 0x6 ;  /* 0x0000000c00077211 */ /* 0x001fe200078e30ff */
[----:B------:R-:W-:-:S02]  /*01b0*/  ULEA UR6, UR7, UR6, 0x18 ;  /* 0x0000000607067291 */ /* 0x000fc4000f8ec0ff */
[----:B---3--:R-:W-:Y:S02]  /*01c0*/  LEA R9, R12, UR4, 0x2 ;  /* 0x000000040c097c11 */ /* 0x008fe4000f8e10ff */
[----:B------:R-:W-:Y:S02]  /*01d0*/  LEA R0, R0, UR5, 0x2 ;  /* 0x0000000500007c11 */ /* 0x000fe4000f8e10ff */
[----:B------:R-:W-:Y:S01]  /*01e0*/  LEA R12, R12, UR6, 0x2 ;  /* 0x000000060c0c7c11 */ /* 0x000fe2000f8e10ff */
[----:B--2---:R-:W-:Y:S01]  /*01f0*/  IMAD.WIDE.U32 R6, R7, 0x4, R10 ;  /* 0x0000000407067825 */ /* 0x004fe200078e000a */
[----:B----4-:R-:W-:Y:S04]  /*0200*/  STS [R9], R8 ;  /* 0x0000000809007388 */ /* 0x010fe80000000800 */
[----:B------:R-:W-:Y:S04]  /*0210*/  STS [R0], RZ ;  /* 0x000000ff00007388 */ /* 0x000fe80000000800 */
[----:B------:R-:W-:Y:S01]  /*0220*/  STS [R12], RZ ;  /* 0x000000ff0c007388 */ /* 0x000fe20000000800 */
[----:B------:R-:W-:Y:S06]  /*0230*/  BAR.SYNC.DEFER_BLOCKING 0x0 ;  /* 0x0000000000007b1d */ /* 0x000fec0000010000 */
[----:B------:R-:W2:Y:S04]  /*0240*/  LDG.E R10, desc[UR8][R6.64] ;  /* 0x00000008060a7981 */ /* 0x000ea8000c1e1900 */
[----:B------:R-:W-:Y:S04]  /*0250*/  LDS R11, [R9] ;  /* 0x00000000090b7984 */ /* 0x000fe80000000800 */
[----:B------:R-:W2:Y:S02]  /*0260*/  LDS R13, [R0] ;  /* 0x00000000000d7984 */ /* 0x000ea40000000800 */
[----:B--2---:R-:W-:-:S05]  /*0270*/  FFMA R11, R10, R11, R13 ;  /* 0x0000000b0a0b7223 */ /* 0x004fca000000000d */
[----:B------:R-:W-:Y:S01]  /*0280*/  STS [R0], R11 ;  /* 0x0000000b00007388 */ /* 0x000fe20000000800 */
        /* <DEDUP_REMOVED lines=8> */
[----:B------:R-:W0:Y:S01]  /*0310*/  LDS R9, [R12] ;  /* 0x000000000c097984 */ /* 0x000e220000000800 */
[----:B--2---:R-:W-:-:S05]  /*0320*/  IMAD.WIDE R2, R5, 0x4, R2 ;  /* 0x0000000405027825 */ /* 0x004fca00078e0202 */
[----:B0-----:R-:W-:Y:S01]  /*0330*/  REDG.E.ADD.F32.FTZ.RN.STRONG.GPU desc[UR8][R2.64], R9 ;  /* 0x00000009020079a6 */ /* 0x001fe2000c12f308 */
[----:B------:R-:W-:Y:S05]  /*0340*/  EXIT ;  /* 0x000000000000794d */ /* 0x000fea0003800000 */
.L_x_0:
[----:B------:R-:W-:-:S00]  /*0350*/  BRA `(.L_x_0) ;  /* 0xfffffffc00fc7947 */ /* 0x000fc0000383ffff */
[----:B------:R-:W-:-:S00]  /*0360*/  NOP ;  /* 0x0000000000007918 */ /* 0x000fc00000000000 */
        /* <DEDUP_REMOVED lines=9> */
.L_x_3:


//--------------------- .text.kernel0             --------------------------
	.section	.text.kernel0,"ax",@progbits
	.align	128
        .global         kernel0
        .type           kernel0,@function
        .size           kernel0,(.L_x_4 - kernel0)
        .other          kernel0,@"STO_CUDA_ENTRY STV_DEFAULT"
kernel0:
.text.kernel0:
[----:B------:R-:W-:Y:S01]  /*0000*/  LDC R1, c[0x0][0x37c] ;  /* 0x0000df00ff017b82 */ /* 0x000fe20000000800 */
[----:B------:R-:W0:Y:S07]  /*0010*/  S2R R3, SR_CTAID.X ;  /* 0x0000000000037919 */ /* 0x000e2e0000002500 */
[----:B------:R-:W1:Y:S01]  /*0020*/  LDC.64 R18, c[0x0][0x380] ;  /* 0x0000e000ff127b82 */ /* 0x000e620000000a00 */
[----:B------:R-:W2:Y:S01]  /*0030*/  LDCU.64 UR8, c[0x0][0x358] ;  /* 0x00006b00ff0877ac */ /* 0x000ea20008000a00 */
[----:B------:R-:W0:Y:S06]  /*0040*/  S2R R0, SR_TID.X ;  /* 0x0000000000007919 */ /* 0x000e2c0000002100 */
[----:B------:R-:W3:Y:S08]  /*0050*/  LDC.64 R6, c[0x0][0x398] ;  /* 0x0000e600ff067b82 */ /* 0x000ef00000000a00 */
[----:B------:R-:W4:Y:S08]  /*0060*/  LDC.64 R4, c[0x0][0x390] ;  /* 0x0000e400ff047b82 */ /* 0x000f300000000a00 */
[----:B------:R-:W5:Y:S01]  /*0070*/  S2UR UR6, SR_CgaCtaId ;  /* 0x00000000000679c3 */ /* 0x000f620000008800 */
[----:B------:R-:W-:-:S07]  /*0080*/  UMOV UR4, 0x400 ;  /* 0x0000040000047882 */ /* 0x000fce0000000000 */
[----:B------:R-:W4:Y:S01]  /*0090*/  LDC.64 R16, c[0x0][0x388] ;  /* 0x0000e200ff107b82 */ /* 0x000f220000000a00 */
[----:B0-----:R-:W-:-:S05]  /*00a0*/  LEA R3, R3, R0, 0x6 ;  /* 0x0000000003037211 */ /* 0x001fca00078e30ff */
[----:B-1----:R-:W-:-:S05]  /*00b0*/  IMAD.WIDE.U32 R18, R3, 0x4, R18 ;  /* 0x0000000403127825 */ /* 0x002fca00078e0012 */
[----:B--2---:R-:W3:Y:S02]  /*00c0*/  LDG.E R3, desc[UR8][R18.64] ;  /* 0x0000000812037981 */ /* 0x004ee4000c1e1900 */
[----:B---3--:R-:W-:-:S05]  /*00d0*/  IMAD.WIDE R2, R3, 0x4, R6 ;  /* 0x0000000403027825 */ /* 0x008fca00078e0206 */
[----:B------:R0:W-:Y:S04]  /*00e0*/  STG.E desc[UR8][R2.64], RZ ;  /* 0x000000ff02007986 */ /* 0x0001e8000c101908 */
[----:B------:R-:W4:Y:S01]  /*00f0*/  LDG.E R9, desc[UR8][R18.64] ;  /* 0x0000000812097981 */ /* 0x000f22000c1e1900 */
[----:B------:R-:W-:Y:S02]  /*0100*/  UIADD3 UR5, UPT, UPT, UR4, 0x100, URZ ;  /* 0x0000010004057890 */ /* 0x000fe4000fffe0ff */
[----:B-----5:R-:W-:Y:S01]  /*0110*/  ULEA UR4, UR6, UR4, 0x18 ;  /* 0x0000000406047291 */ /* 0x020fe2000f8ec0ff */
[----:B----4-:R-:W-:-:S06]  /*0120*/  IMAD.WIDE R4, R9, 0x4, R4 ;  /* 0x0000000409047825 */ /* 0x010fcc00078e0204 */
[----:B------:R1:W2:Y:S01]  /*0130*/  LDG.E R4, desc[UR8][R4.64] ;  /* 0x0000000804047981 */ /* 0x0002a2000c1e1900 */
[----:B------:R-:W-:Y:S01]  /*0140*/  ULEA UR5, UR6, UR5, 0x18 ;  /* 0x0000000506057291 */ /* 0x000fe2000f8ec0ff */
[----:B------:R-:W-:Y:S02]  /*0150*/  LEA R9, R0, UR4, 0x2 ;  /* 0x0000000400097c11 */ /* 0x000fe4000f8e10ff */
[----:B------:R-:W-:-:S03]  /*0160*/  IADD3 R16, P0, PT, R16, 0x20, RZ ;  /* 0x0000002010107810 */ /* 0x000fc60007f1e0ff */
[----:B0-----:R-:W-:Y:S02]  /*0170*/  LEA R2, R0, UR5, 0x2 ;  /* 0x0000000500027c11 */ /* 0x001fe4000f8e10ff */
[----:B------:R-:W-:Y:S01]  /*0180*/  IADD3.X R17, PT, PT, RZ, R17, RZ, P0, !PT ;  /* 0x00000011ff117210 */ /* 0x000fe200007fe4ff */
[----:B-1----:R-:W-:Y:S01]  /*0190*/  HFMA2 R5, -RZ, RZ, 0, 0 ;  /* 0x00000000ff057431 */ /* 0x002fe200000001ff */
[----:B--2---:R0:W-:Y:S04]  /*01a0*/  STS [R9], R4 ;  /* 0x0000000409007388 */ /* 0x0041e80000000800 */
[----:B------:R0:W-:Y:S01]  /*01b0*/  STS [R2], RZ ;  /* 0x000000ff02007388 */ /* 0x0001e20000000800 */
[----:B------:R-:W-:Y:S06]  /*01c0*/  BAR.SYNC.DEFER_BLOCKING 0x0 ;  /* 0x0000000000007b1d */ /* 0x000fec0000010000 */
[----:B------:R0:W1:Y:S02]  /*01d0*/  LDS R3, [R2] ;  /* 0x0000000002037984 */ /* 0x0000640000000800 */
.L_x_1:
[----:B------:R-:W-:Y:S01]  /*01e0*/  IMAD.WIDE.U32 R20, R5, 0x100, R16 ;  /* 0x0000010005147825 */ /* 0x000fe200078e0010 */
[----:B0-----:R-:W0:Y:S04]  /*01f0*/  LDS.128 R8, [UR4] ;  /* 0x00000004ff087984 */ /* 0x001e280008000c00 */
[----:B------:R-:W0:Y:S04]  /*0200*/  LDG.E R13, desc[UR8][R20.64+-0x20] ;  /* 0xffffe008140d7981 */ /* 0x000e28000c1e1900 */
[----:B------:R-:W2:Y:S04]  /*0210*/  LDG.E R23, desc[UR8][R20.64+-0x1c] ;  /* 0xffffe40814177981 */ /* 0x000ea8000c1e1900 */
[----:B------:R-:W3:Y:S04]  /*0220*/  LDG.E R29, desc[UR8][R20.64+-0x18] ;  /* 0xffffe808141d7981 */ /* 0x000ee8000c1e1900 */
[----:B------:R-:W4:Y:S04]  /*0230*/  LDG.E R4, desc[UR8][R20.64+-0x14] ;  /* 0xffffec0814047981 */ /* 0x000f28000c1e1900 */
[----:B------:R-:W5:Y:S04]  /*0240*/  LDG.E R27, desc[UR8][R20.64+-0x10] ;  /* 0xfffff008141b7981 */ /* 0x000f68000c1e1900 */
[----:B------:R-:W5:Y:S04]  /*0250*/  LDG.E R24, desc[UR8][R20.64+-0xc] ;  /* 0xfffff40814187981 */ /* 0x000f68000c1e1900 */
[----:B------:R-:W5:Y:S04]  /*0260*/  LDG.E R25, desc[UR8][R20.64+-0x8] ;  /* 0xfffff80814197981 */ /* 0x000f68000c1e1900 */
[----:B------:R-:W5:Y:S04]  /*0270*/  LDG.E R12, desc[UR8][R20.64+-0x4] ;  /* 0xfffffc08140c7981 */ /* 0x000f68000c1e1900 */
[----:B------:R-:W5:Y:S04]  /*0280*/  LDG.E R15, desc[UR8][R20.64] ;  /* 0x00000008140f7981 */ /* 0x000f68000c1e1900 */
[----:B------:R-:W5:Y:S04]  /*0290*/  LDG.E R14, desc[UR8][R20.64+0x4] ;  /* 0x00000408140e7981 */ /* 0x000f68000c1e1900 */
[----:B------:R-:W5:Y:S04]  /*02a0*/  LDG.E R22, desc[UR8][R20.64+0xc] ;  /* 0x00000c0814167981 */ /* 0x000f68000c1e1900 */
[----:B------:R-:W5:Y:S04]  /*02b0*/  LDG.E R26, desc[UR8][R20.64+0x94] ;  /* 0x00009408141a7981 */ /* 0x000f68000c1e1900 */
[----:B------:R-:W5:Y:S01]  /*02c0*/  LDG.E R28, desc[UR8][R20.64+0x98] ;  /* 0x00009808141c7981 */ /* 0x000f62000c1e1900 */
[----:B0-----:R-:W-:-:S03]  /*02d0*/  FFMA R8, R13, R8, RZ ;  /* 0x000000080d087223 */ /* 0x001fc600000000ff */
[----:B------:R-:W5:Y:S01]  /*02e0*/  LDG.E R13, desc[UR8][R20.64+0x10] ;  /* 0x00001008140d7981 */ /* 0x000f62000c1e1900 */
[----:B--2---:R-:W-:-:S03]  /*02f0*/  FFMA R8, R23, R9, R8 ;  /* 0x0000000917087223 */ /* 0x004fc60000000008 */
[----:B------:R-:W2:Y:S01]  /*0300*/  LDG.E R23, desc[UR8][R20.64+0x8] ;  /* 0x0000080814177981 */ /* 0x000ea2000c1e1900 */
[----:B---3--:R-:W-:-:S04]  /*0310*/  FFMA R29, R29, R10, R8 ;  /* 0x0000000a1d1d7223 */ /* 0x008fc80000000008 */
[----:B----4-:R-:W-:Y:S02]  /*0320*/  FFMA R4, R4, R11, R29 ;  /* 0x0000000b04047223 */ /* 0x010fe4000000001d */
[----:B------:R-:W5:Y:S04]  /*0330*/  LDS.128 R8, [UR4+0x10] ;  /* 0x00001004ff087984 */ /* 0x000f680008000c00 */
[----:B------:R-:W3:Y:S01]  /*0340*/  LDG.E R29, desc[UR8][R20.64+0x18] ;  /* 0x00001808141d7981 */ /* 0x000ee2000c1e1900 */
[----:B-----5:R-:W-:-:S03]  /*0350*/  FFMA R27, R27, R8, R4 ;  /* 0x000000081b1b7223 */ /* 0x020fc60000000004 */
[----:B------:R-:W4:Y:S01]  /*0360*/  LDG.E R4, desc[UR8][R20.64+0x14] ;  /* 0x0000140814047981 */ /* 0x000f22000c1e1900 */
[----:B------:R-:W-:-:S03]  /*0370*/  FFMA R24, R24, R9, R27 ;  /* 0x0000000918187223 */ /* 0x000fc6000000001b */
[----:B------:R-:W5:Y:S01]  /*0380*/  LDG.E R27, desc[UR8][R20.64+0x20] ;  /* 0x00002008141b7981 */ /* 0x000f62000c1e1900 */
[----:B------:R-:W-:-:S03]  /*0390*/  FFMA R25, R25, R10, R24 ;  /* 0x0000000a19197223 */ /* 0x000fc60000000018 */
[----:B------:R-:W5:Y:S01]  /*03a0*/  LDG.E R24, desc[UR8][R20.64+0x1c] ;  /* 0x00001c0814187981 */ /* 0x000f62000c1e1900 */
[----:B------:R-:W-:-:S03]  /*03b0*/  FFMA R12, R12, R11, R25 ;  /* 0x0000000b0c0c7223 */ /* 0x000fc60000000019 */
[----:B------:R-:W0:Y:S04]  /*03c0*/  LDS.128 R8, [UR4+0x20] ;  /* 0x00002004ff087984 */ /* 0x000e280008000c00 */
[----:B------:R-:W5:Y:S01]  /*03d0*/  LDG.E R25, desc[UR8][R20.64+0x30] ;  /* 0x0000300814197981 */ /* 0x000f62000c1e1900 */
[----:B0-----:R-:W-:-:S03]  /*03e0*/  FFMA R15, R15, R8, R12 ;  /* 0x000000080f0f7223 */ /* 0x001fc6000000000c */
[----:B------:R-:W5:Y:S01]  /*03f0*/  LDG.E R12, desc[UR8][R20.64+0x24] ;  /* 0x00002408140c7981 */ /* 0x000f62000c1e1900 */
[----:B------:R-:W-:-:S03]  /*0400*/  FFMA R14, R14, R9, R15 ;  /* 0x000000090e0e7223 */ /* 0x000fc6000000000f */
[----:B------:R-:W5:Y:S01]  /*0410*/  LDG.E R15, desc[UR8][R20.64+0x28] ;  /* 0x00002808140f7981 */ /* 0x000f62000c1e1900 */
[----:B--2---:R-:W-:-:S03]  /*0420*/  FFMA R23, R23, R10, R14 ;  /* 0x0000000a17177223 */ /* 0x004fc6000000000e */
[----:B------:R-:W2:Y:S01]  /*0430*/  LDG.E R14, desc[UR8][R20.64+0x2c] ;  /* 0x00002c08140e7981 */ /* 0x000ea2000c1e1900 */
[----:B------:R-:W-:-:S03]  /*0440*/  FFMA R22, R22, R11, R23 ;  /* 0x0000000b16167223 */ /* 0x000fc60000000017 */
[----:B------:R-:W0:Y:S04]  /*0450*/  LDS.128 R8, [UR4+0x30] ;  /* 0x00003004ff087984 */ /* 0x000e280008000c00 */
[----:B------:R-:W2:Y:S01]  /*0460*/  LDG.E R23, desc[UR8][R20.64+0x38] ;  /* 0x0000380814177981 */ /* 0x000ea2000c1e1900 */
[----:B0-----:R-:W-:-:S03]  /*0470*/  FFMA R13, R13, R8, R22 ;  /* 0x000000080d0d7223 */ /* 0x001fc60000000016 */
[----:B------:R-:W2:Y:S01]  /*0480*/  LDG.E R22, desc[UR8][R20.64+0x34] ;  /* 0x0000340814167981 */ /* 0x000ea2000c1e1900 */
[----:B----4-:R-:W-:-:S03]  /*0490*/  FFMA R8, R4, R9, R13 ;  /* 0x0000000904087223 */ /* 0x010fc6000000000d */
[----:B------:R-:W4:Y:S04]  /*04a0*/  LDG.E R4, desc[UR8][R20.64+0x3c] ;  /* 0x00003c0814047981 */ /* 0x000f28000c1e1900 */
[----:B------:R-:W4:Y:S01]  /*04b0*/  LDG.E R13, desc[UR8][R20.64+0x40] ;  /* 0x00004008140d7981 */ /* 0x000f22000c1e1900 */
[----:B---3--:R-:W-:-:S04]  /*04c0*/  FFMA R29, R29, R10, R8 ;  /* 0x0000000a1d1d7223 */ /* 0x008fc80000000008 */
[----:B-----5:R-:W-:Y:S02]  /*04d0*/  FFMA R24, R24, R11, R29 ;  /* 0x0000000b18187223 */ /* 0x020fe4000000001d */
[----:B------:R-:W0:Y:S04]  /*04e0*/  LDS.128 R8, [UR4+0x40] ;  /* 0x00004004ff087984 */ /* 0x000e280008000c00 */
[----:B------:R-:W3:Y:S01]  /*04f0*/  LDG.E R29, desc[UR8][R20.64+0x68] ;  /* 0x00006808141d7981 */ /* 0x000ee2000c1e1900 */
[----:B0-----:R-:W-:-:S03]  /*0500*/  FFMA R27, R27, R8, R24 ;  /* 0x000000081b1b7223 */ /* 0x001fc60000000018 */
[----:B------:R-:W5:Y:S01]  /*0510*/  LDG.E R24, desc[UR8][R20.64+0x44] ;  /* 0x0000440814187981 */ /* 0x000f62000c1e1900 */
[----:B------:R-:W-:-:S03]  /*0520*/  FFMA R12, R12, R9, R27 ;  /* 0x000000090c0c7223 */ /* 0x000fc6000000001b */
[----:B------:R-:W3:Y:S01]  /*0530*/  LDG.E R27, desc[UR8][R20.64+0x48] ;  /* 0x00004808141b7981 */ /* 0x000ee2000c1e1900 */
[----:B------:R-:W-:-:S03]  /*0540*/  FFMA R15, R15, R10, R12 ;  /* 0x0000000a0f0f7223 */ /* 0x000fc6000000000c */
[----:B------:R-:W3:Y:S01]  /*0550*/  LDG.E R12, desc[UR8][R20.64+0x4c] ;  /* 0x00004c08140c7981 */ /* 0x000ee2000c1e1900 */
[----:B--2---:R-:W-:-:S03]  /*0560*/  FFMA R14, R14, R11, R15 ;  /* 0x0000000b0e0e7223 */ /* 0x004fc6000000000f */
[----:B------:R-:W0:Y:S04]  /*0570*/  LDS.128 R8, [UR4+0x50] ;  /* 0x00005004ff087984 */ /* 0x000e280008000c00 */
[----:B------:R-:W2:Y:S01]  /*0580*/  LDG.E R15, desc[UR8][R20.64+0x50] ;  /* 0x00005008140f7981 */ /* 0x000ea2000c1e1900 */
[----:B0-----:R-:W-:-:S03]  /*0590*/  FFMA R25, R25, R8, R14 ;  /* 0x0000000819197223 */ /* 0x001fc6000000000e */
[----:B------:R-:W2:Y:S01]  /*05a0*/  LDG.E R14, desc[UR8][R20.64+0x54] ;  /* 0x00005408140e7981 */ /* 0x000ea2000c1e1900 */
[----:B------:R-:W-:-:S03]  /*05b0*/  FFMA R8, R22, R9, R25 ;  /* 0x0000000916087223 */ /* 0x000fc60000000019 */
[----:B------:R-:W2:Y:S04]  /*05c0*/  LDG.E R25, desc[UR8][R20.64+0x58] ;  /* 0x0000580814197981 */ /* 0x000ea8000c1e1900 */
[----:B------:R-:W2:Y:S01]  /*05d0*/  LDG.E R22, desc[UR8][R20.64+0x5c] ;  /* 0x00005c0814167981 */ /* 0x000ea2000c1e1900 */
[----:B------:R-:W-:-:S04]  /*05e0*/  FFMA R23, R23, R10, R8 ;  /* 0x0000000a17177223 */ /* 0x000fc80000000008 */
[----:B----4-:R-:W-:Y:S02]  /*05f0*/  FFMA R4, R4, R11, R23 ;  /* 0x0000000b04047223 */ /* 0x010fe40000000017 */
[----:B------:R-:W0:Y:S04]  /*0600*/  LDS.128 R8, [UR4+0x60] ;  /* 0x00006004ff087984 */ /* 0x000e280008000c00 */
[----:B------:R-:W4:Y:S01]  /*0610*/  LDG.E R23, desc[UR8][R20.64+0x60] ;  /* 0x0000600814177981 */ /* 0x000f22000c1e1900 */
[----:B0-----:R-:W-:-:S03]  /*0620*/  FFMA R13, R13, R8, R4 ;  /* 0x000000080d0d7223 */ /* 0x001fc60000000004 */
[----:B------:R-:W4:Y:S01]  /*0630*/  LDG.E R4, desc[UR8][R20.64+0x64] ;  /* 0x0000640814047981 */ /* 0x000f22000c1e1900 */
[----:B-----5:R-:W-:-:S03]  /*0640*/  FFMA R24, R24, R9, R13 ;  /* 0x0000000918187223 */ /* 0x020fc6000000000d */
[----:B------:R-:W5:Y:S01]  /*0650*/  LDG.E R13, desc[UR8][R20.64+0x70] ;  /* 0x00007008140d7981 */ /* 0x000f62000c1e1900 */
[----:B---3--:R-:W-:-:S03]  /*0660*/  FFMA R27, R27, R10, R24 ;  /* 0x0000000a1b1b7223 */ /* 0x008fc60000000018 */
[----:B------:R-:W3:Y:S01]  /*0670*/  LDG.E R24, desc[UR8][R20.64+0x6c] ;  /* 0x00006c0814187981 */ /* 0x000ee2000c1e1900 */
[----:B------:R-:W-:-:S03]  /*0680*/  FFMA R12, R12, R11, R27 ;  /* 0x0000000b0c0c7223 */ /* 0x000fc6000000001b */
[----:B------:R-:W2:Y:S04]  /*0690*/  LDS.128 R8, [UR4+0x70] ;  /* 0x00007004ff087984 */ /* 0x000ea80008000c00 */
[----:B------:R-:W5:Y:S01]  /*06a0*/  LDG.E R27, desc[UR8][R20.64+0x88] ;  /* 0x00008808141b7981 */ /* 0x000f62000c1e1900 */
[----:B--2---:R-:W-:-:S03]  /*06b0*/  FFMA R15, R15, R8, R12 ;  /* 0x000000080f0f7223 */ /* 0x004fc6000000000c */
[----:B------:R-:W2:Y:S01]  /*06c0*/  LDG.E R12, desc[UR8][R20.64+0x74] ;  /* 0x00007408140c7981 */ /* 0x000ea2000c1e1900 */
[----:B------:R-:W-:-:S03]  /*06d0*/  FFMA R14, R14, R9, R15 ;  /* 0x000000090e0e7223 */ /* 0x000fc6000000000f */
[----:B------:R-:W2:Y:S01]  /*06e0*/  LDG.E R15, desc[UR8][R20.64+0x78] ;  /* 0x00007808140f7981 */ /* 0x000ea2000c1e1900 */
[----:B------:R-:W-:-:S03]  /*06f0*/  FFMA R25, R25, R10, R14 ;  /* 0x0000000a19197223 */ /* 0x000fc6000000000e */
[----:B------:R-:W2:Y:S01]  /*0700*/  LDG.E R14, desc[UR8][R20.64+0x7c] ;  /* 0x00007c08140e7981 */ /* 0x000ea2000c1e1900 */
[----:B------:R-:W-:-:S03]  /*0710*/  FFMA R22, R22, R11, R25 ;  /* 0x0000000b16167223 */ /* 0x000fc60000000019 */
[----:B------:R-:W4:Y:S04]  /*0720*/  LDS.128 R8, [UR4+0x80] ;  /* 0x00008004ff087984 */ /* 0x000f280008000c00 */
[----:B------:R-:W2:Y:S01]  /*0730*/  LDG.E R25, desc[UR8][R20.64+0x80] ;  /* 0x0000800814197981 */ /* 0x000ea2000c1e1900 */
[----:B----4-:R-:W-:-:S03]  /*0740*/  FFMA R23, R23, R8, R22 ;  /* 0x0000000817177223 */ /* 0x010fc60000000016 */
[----:B------:R-:W4:Y:S01]  /*0750*/  LDG.E R22, desc[UR8][R20.64+0x84] ;  /* 0x0000840814167981 */ /* 0x000f22000c1e1900 */
[----:B------:R-:W-:-:S03]  /*0760*/  FFMA R8, R4, R9, R23 ;  /* 0x0000000904087223 */ /* 0x000fc60000000017 */
[----:B------:R-:W4:Y:S04]  /*0770*/  LDG.E R4, desc[UR8][R20.64+0x8c] ;  /* 0x00008c0814047981 */ /* 0x000f28000c1e1900 */
[----:B------:R-:W4:Y:S01]  /*0780*/  LDG.E R23, desc[UR8][R20.64+0x90] ;  /* 0x0000900814177981 */ /* 0x000f22000c1e1900 */
[----:B------:R-:W-:-:S04]  /*0790*/  FFMA R29, R29, R10, R8 ;  /* 0x0000000a1d1d7223 */ /* 0x000fc80000000008 */
[----:B---3--:R-:W-:Y:S02]  /*07a0*/  FFMA R24, R24, R11, R29 ;  /* 0x0000000b18187223 */ /* 0x008fe4000000001d */
[----:B------:R-:W5:Y:S04]  /*07b0*/  LDS.128 R8, [UR4+0x90] ;  /* 0x00009004ff087984 */ /* 0x000f680008000c00 */
[----:B------:R-:W3:Y:S01]  /*07c0*/  LDG.E R29, desc[UR8][R20.64+0xa0] ;  /* 0x0000a008141d7981 */ /* 0x000ee2000c1e1900 */
[----:B-----5:R-:W-:-:S03]  /*07d0*/  FFMA R13, R13, R8, R24 ;  /* 0x000000080d0d7223 */ /* 0x020fc60000000018 */
[----:B------:R-:W5:Y:S01]  /*07e0*/  LDG.E R24, desc[UR8][R20.64+0x9c] ;  /* 0x00009c0814187981 */ /* 0x000f62000c1e1900 */
[----:B--2---:R-:W-:-:S04]  /*07f0*/  FFMA R12, R12, R9, R13 ;  /* 0x000000090c0c7223 */ /* 0x004fc8000000000d */
[----:B------:R-:W-:-:S04]  /*0800*/  FFMA R15, R15, R10, R12 ;  /* 0x0000000a0f0f7223 */ /* 0x000fc8000000000c */
[----:B------:R-:W-:Y:S02]  /*0810*/  FFMA R8, R14, R11, R15 ;  /* 0x0000000b0e087223 */ /* 0x000fe4000000000f */
[----:B------:R-:W0:Y:S02]  /*0820*/  LDS.128 R12, [UR4+0xa0] ;  /* 0x0000a004ff0c7984 */ /* 0x000e240008000c00 */
[----:B0-----:R-:W-:Y:S02]  /*0830*/  FFMA R9, R25, R12, R8 ;  /* 0x0000000c19097223 */ /* 0x001fe40000000008 */
[----:B------:R-:W2:Y:S02]  /*0840*/  LDG.E R25, desc[UR8][R20.64+0xa4] ;  /* 0x0000a40814197981 */ /* 0x000ea4000c1e1900 */
[----:B----4-:R-:W-:Y:S02]  /*0850*/  FFMA R8, R22, R13, R9 ;  /* 0x0000000d16087223 */ /* 0x010fe40000000009 */
[----:B------:R-:W4:Y:S02]  /*0860*/  LDG.E R22, desc[UR8][R20.64+0xa8] ;  /* 0x0000a80814167981 */ /* 0x000f24000c1e1900 */
[----:B------:R-:W-:-:S02]  /*0870*/  FFMA R27, R27, R14, R8 ;  /* 0x0000000e1b1b7223 */ /* 0x000fc40000000008 */
[----:B------:R-:W0:Y:S02]  /*0880*/  LDS.128 R8, [UR4+0xb0] ;  /* 0x0000b004ff087984 */ /* 0x000e240008000c00 */
[----:B------:R-:W-:Y:S02]  /*0890*/  FFMA R12, R4, R15, R27 ;  /* 0x0000000f040c7223 */ /* 0x000fe4000000001b */
[----:B------:R-:W4:Y:S04]  /*08a0*/  LDG.E R4, desc[UR8][R20.64+0xac] ;  /* 0x0000ac0814047981 */ /* 0x000f28000c1e1900 */
[----:B------:R-:W4:Y:S01]  /*08b0*/  LDG.E R27, desc[UR8][R20.64+0xb0] ;  /* 0x0000b008141b7981 */ /* 0x000f22000c1e1900 */
[----:B0-----:R-:W-:-:S03]  /*08c0*/  FFMA R13, R23, R8, R12 ;  /* 0x00000008170d7223 */ /* 0x001fc6000000000c */
[----:B------:R-:W4:Y:S01]  /*08d0*/  LDG.E R23, desc[UR8][R20.64+0xb4] ;  /* 0x0000b40814177981 */ /* 0x000f22000c1e1900 */
[----:B------:R-:W-:-:S03]  /*08e0*/  FFMA R9, R26, R9, R13 ;  /* 0x000000091a097223 */ /* 0x000fc6000000000d */
[----:B------:R-:W3:Y:S01]  /*08f0*/  LDS.128 R12, [UR4+0xc0] ;  /* 0x0000c004ff0c7984 */ /* 0x000ee20008000c00 */
[----:B------:R-:W-:-:S03]  /*0900*/  FFMA R9, R28, R10, R9 ;  /* 0x0000000a1c097223 */ /* 0x000fc60000000009 */
[----:B------:R-:W4:Y:S01]  /*0910*/  LDG.E R26, desc[UR8][R20.64+0xbc] ;  /* 0x0000bc08141a7981 */ /* 0x000f22000c1e1900 */
[----:B-----5:R-:W-:-:S03]  /*0920*/  FFMA R8, R24, R11, R9 ;  /* 0x0000000b18087223 */ /* 0x020fc60000000009 */
[----:B------:R-:W5:Y:S01]  /*0930*/  LDG.E R24, desc[UR8][R20.64+0xb8] ;  /* 0x0000b80814187981 */ /* 0x000f62000c1e1900 */
[----:B---3--:R-:W-:-:S03]  /*0940*/  FFMA R12, R29, R12, R8 ;  /* 0x0000000c1d0c7223 */ /* 0x008fc60000000008 */
[----:B------:R-:W0:Y:S04]  /*0950*/  LDS.128 R8, [UR4+0xd0] ;  /* 0x0000d004ff087984 */ /* 0x000e280008000c00 */
[----:B------:R-:W3:Y:S01]  /*0960*/  LDG.E R29, desc[UR8][R20.64+0xdc] ;  /* 0x0000dc08141d7981 */ /* 0x000ee2000c1e1900 */
[----:B--2---:R-:W-:-:S03]  /*0970*/  FFMA R13, R25, R13, R12 ;  /* 0x0000000d190d7223 */ /* 0x004fc6000000000c */
[----:B------:R-:W2:Y:S01]  /*0980*/  LDG.E R12, desc[UR8][R20.64+0xc4] ;  /* 0x0000c408140c7981 */ /* 0x000ea2000c1e1900 */
[----:B----4-:R-:W-:-:S03]  /*0990*/  FFMA R25, R22, R14, R13 ;  /* 0x0000000e16197223 */ /* 0x010fc6000000000d */
[----:B------:R-:W4:Y:S04]  /*09a0*/  LDG.E R13, desc[UR8][R20.64+0xc0] ;  /* 0x0000c008140d7981 */ /* 0x000f28000c1e1900 */
[----:B------:R-:W3:Y:S01]  /*09b0*/  LDG.E R22, desc[UR8][R20.64+0xd4] ;  /* 0x0000d40814167981 */ /* 0x000ee2000c1e1900 */
[----:B------:R-:W-:Y:S02]  /*09c0*/  FFMA R4, R4, R15, R25 ;  /* 0x0000000f04047223 */ /* 0x000fe40000000019 */
[----:B------:R-:W1:Y:S01]  /*09d0*/  LDC.64 R14, c[0x0][0x388] ;  /* 0x0000e200ff0e7b82 */ /* 0x000e620000000a00 */
[----:B------:R-:W3:Y:S01]  /*09e0*/  LDG.E R25, desc[UR8][R20.64+0xc8] ;  /* 0x0000c80814197981 */ /* 0x000ee2000c1e1900 */
[----:B0-----:R-:W-:-:S03]  /*09f0*/  FFMA R8, R27, R8, R4 ;  /* 0x000000081b087223 */ /* 0x001fc60000000004 */
[----:B------:R-:W3:Y:S04]  /*0a00*/  LDG.E R4, desc[UR8][R20.64+0xcc] ;  /* 0x0000cc0814047981 */ /* 0x000ee8000c1e1900 */
[----:B------:R-:W3:Y:S01]  /*0a10*/  LDG.E R27, desc[UR8][R20.64+0xd0] ;  /* 0x0000d008141b7981 */ /* 0x000ee2000c1e1900 */
[----:B------:R-:W-:Y:S01]  /*0a20*/  FFMA R9, R23, R9, R8 ;  /* 0x0000000917097223 */ /* 0x000fe20000000008 */
[----:B------:R-:W-:Y:S02]  /*0a30*/  LEA R8, R5, R0, 0x6 ;  /* 0x0000000005087211 */ /* 0x000fe400078e30ff */
[----:B------:R-:W3:Y:S03]  /*0a40*/  LDG.E R23, desc[UR8][R20.64+0xd8] ;  /* 0x0000d80814177981 */ /* 0x000ee6000c1e1900 */
[----:B-1----:R-:W-:-:S05]  /*0a50*/  IMAD.WIDE.U32 R14, R8, 0x4, R14 ;  /* 0x00000004080e7825 */ /* 0x002fca00078e000e */
[----:B------:R0:W3:Y:S01]  /*0a60*/  LDG.E R28, desc[UR8][R14.64] ;  /* 0x000000080e1c7981 */ /* 0x0000e2000c1e1900 */
[----:B-----5:R-:W-:-:S04]  /*0a70*/  FFMA R9, R24, R10, R9 ;  /* 0x0000000a18097223 */ /* 0x020fc80000000009 */
[----:B------:R-:W-:Y:S02]  /*0a80*/  FFMA R26, R26, R11, R9 ;  /* 0x0000000b1a1a7223 */ /* 0x000fe40000000009 */
[----:B------:R-:W4:Y:S01]  /*0a90*/  LDS.128 R8, [UR4+0xe0] ;  /* 0x0000e004ff087984 */ /* 0x000f220008000c00 */
[----:B------:R-:W-:-:S04]  /*0aa0*/  IADD3 R5, PT, PT, R5, 0x1, RZ ;  /* 0x0000000105057810 */ /* 0x000fc80007ffe0ff */
[----:B------:R-:W-:Y:S01]  /*0ab0*/  ISETP.NE.AND P0, PT, R5, 0x40, PT ;  /* 0x000000400500780c */ /* 0x000fe20003f05270 */
[----:B----4-:R-:W-:-:S04]  /*0ac0*/  FFMA R13, R13, R8, R26 ;  /* 0x000000080d0d7223 */ /* 0x010fc8000000001a */
[----:B--2---:R-:W-:Y:S02]  /*0ad0*/  FFMA R8, R12, R9, R13 ;  /* 0x000000090c087223 */ /* 0x004fe4000000000d */
[----:B0-----:R-:W0:Y:S02]  /*0ae0*/  LDS.128 R12, [UR4+0xf0] ;  /* 0x0000f004ff0c7984 */ /* 0x001e240008000c00 */
[----:B---3--:R-:W-:-:S04]  /*0af0*/  FFMA R25, R25, R10, R8 ;  /* 0x0000000a19197223 */ /* 0x008fc80000000008 */
[----:B------:R-:W-:-:S04]  /*0b00*/  FFMA R4, R4, R11, R25 ;  /* 0x0000000b04047223 */ /* 0x000fc80000000019 */
[----:B0-----:R-:W-:-:S04]  /*0b10*/  FFMA R27, R27, R12, R4 ;  /* 0x0000000c1b1b7223 */ /* 0x001fc80000000004 */
[----:B------:R-:W-:-:S04]  /*0b20*/  FFMA R22, R22, R13, R27 ;  /* 0x0000000d16167223 */ /* 0x000fc8000000001b */
[----:B------:R-:W-:-:S04]  /*0b30*/  FFMA R14, R23, R14, R22 ;  /* 0x0000000e170e7223 */ /* 0x000fc80000000016 */
[----:B------:R-:W-:-:S04]  /*0b40*/  FFMA R14, R29, R15, R14 ;  /* 0x0000000f1d0e7223 */ /* 0x000fc8000000000e */
[----:B------:R-:W-:Y:S01]  /*0b50*/  FFMA R3, R14, R28, R3 ;  /* 0x0000001c0e037223 */ /* 0x000fe20000000003 */
[----:B------:R-:W-:Y:S06]  /*0b60*/  @P0 BRA `(.L_x_1) ;  /* 0xfffffff4009c0947 */ /* 0x000fec000383ffff */
[----:B------:R-:W-:Y:S01]  /*0b70*/  STS [R2], R3 ;  /* 0x0000000302007388 */ /* 0x000fe20000000800 */
[----:B------:R-:W-:Y:S06]  /*0b80*/  BAR.SYNC.DEFER_BLOCKING 0x0 ;  /* 0x0000000000007b1d */ /* 0x000fec0000010000 */
[----:B------:R-:W2:Y:S04]  /*0b90*/  LDG.E R19, desc[UR8][R18.64] ;  /* 0x0000000812137981 */ /* 0x000ea8000c1e1900 */
[----:B------:R-:W0:Y:S01]  /*0ba0*/  LDS R5, [R2] ;  /* 0x0000000002057984 */ /* 0x000e220000000800 */
[----:B--2---:R-:W-:-:S05]  /*0bb0*/  IMAD.WIDE R6, R19, 0x4, R6 ;  /* 0x0000000413067825 */ /* 0x004fca00078e0206 */
[----:B0-----:R-:W-:Y:S01]  /*0bc0*/  REDG.E.ADD.F32.FTZ.RN.STRONG.GPU desc[UR8][R6.64], R5 ;  /* 0x00000005060079a6 */ /* 0x001fe2000c12f308 */
[----:B------:R-:W-:Y:S05]  /*0bd0*/  EXIT ;  /* 0x000000000000794d */ /* 0x000fea0003800000 */
.L_x_2:
        /* <DEDUP_REMOVED lines=10> */
.L_x_4:


//--------------------- .nv.shared.kernel1        --------------------------
	.section	.nv.shared.kernel1,"aw",@nobits
	.sectionflags	@""
	.align	4
.nv.shared.kernel1:
	.zero		1792


//--------------------- .nv.shared.reserved.0     --------------------------
	.section	.nv.shared.reserved.0,"aw",@nobits
	.weak		__nv_reservedSMEM_offset_0_alias
	.size		__nv_reservedSMEM_offset_0_alias, 0, 64
	.other		__nv_reservedSMEM_offset_0_alias,@"STO_CUDA_RESERVED_SHARED STV_DEFAULT"
__nv_reservedSMEM_offset_0_alias:
	.zero		0
	.zero		64


//--------------------- .nv.shared.kernel0        --------------------------
	.section	.nv.shared.kernel0,"aw",@nobits
	.sectionflags	@""
	.align	4
.nv.shared.kernel0:
	.zero		1536


//--------------------- .nv.constant0.kernel1     --------------------------
	.section	.nv.constant0.kernel1,"a",@progbits
	.sectionflags	@""
	.align	4
.nv.constant0.kernel1:
	.zero		928


//--------------------- .nv.constant0.kernel0     --------------------------
	.section	.nv.constant0.kernel0,"a",@progbits
	.sectionflags	@""
	.align	4
.nv.constant0.kernel0:
	.zero		928


//--------------------- SYMBOLS --------------------------

	.type		.nv.reservedSmem.offset0,@object
	.size		.nv.reservedSmem.offset0,0x4
	.type		.nv.reservedSmem.cap,@object
	.size		.nv.reservedSmem.cap,0x4
